//
// Generated by NVIDIA NVVM Compiler
//
// Compiler Build ID: CL-36424714
// Cuda compilation tools, release 13.0, V13.0.88
// Based on NVVM 20.0.0
//

.version 9.0
.target sm_100
.address_size 64

	// .globl	_Z17MatrixMultiSharedPfS_S_i
// _ZZ17MatrixMultiSharedPfS_S_iE6tile_A has been demoted
// _ZZ17MatrixMultiSharedPfS_S_iE6tile_B has been demoted

.visible .entry _Z17MatrixMultiSharedPfS_S_i(
	.param .u64 .ptr .align 1 _Z17MatrixMultiSharedPfS_S_i_param_0,
	.param .u64 .ptr .align 1 _Z17MatrixMultiSharedPfS_S_i_param_1,
	.param .u64 .ptr .align 1 _Z17MatrixMultiSharedPfS_S_i_param_2,
	.param .u32 _Z17MatrixMultiSharedPfS_S_i_param_3
)
{
	.reg .pred 	%p<8>;
	.reg .b32 	%r<43>;
	.reg .b32 	%f<63>;
	.reg .b64 	%rd<13>;
	// demoted variable
	.shared .align 4 .b8 _ZZ17MatrixMultiSharedPfS_S_iE6tile_A[1024];
	// demoted variable
	.shared .align 4 .b8 _ZZ17MatrixMultiSharedPfS_S_iE6tile_B[1024];
	ld.param.u64 	%rd3, [_Z17MatrixMultiSharedPfS_S_i_param_0];
	ld.param.u64 	%rd4, [_Z17MatrixMultiSharedPfS_S_i_param_1];
	ld.param.u64 	%rd5, [_Z17MatrixMultiSharedPfS_S_i_param_2];
	ld.param.u32 	%r24, [_Z17MatrixMultiSharedPfS_S_i_param_3];
	mov.u32 	%r40, %tid.y;
	mov.u32 	%r25, %ctaid.y;
	shl.b32 	%r26, %r25, 4;
	add.s32 	%r2, %r26, %r40;
	mov.u32 	%r38, %tid.x;
	mov.u32 	%r27, %ctaid.x;
	shl.b32 	%r4, %r27, 4;
	add.s32 	%r5, %r4, %r38;
	setp.lt.s32 	%p1, %r24, 1;
	mov.f32 	%f62, 0f00000000;
	@%p1 bra 	$L__BB0_7;
	add.s32 	%r28, %r24, 15;
	shr.u32 	%r29, %r28, 4;
	shl.b32 	%r30, %r40, 6;
	mov.u32 	%r31, _ZZ17MatrixMultiSharedPfS_S_iE6tile_A;
	add.s32 	%r6, %r31, %r30;
	shl.b32 	%r32, %r38, 2;
	add.s32 	%r7, %r6, %r32;
	mov.u32 	%r33, _ZZ17MatrixMultiSharedPfS_S_iE6tile_B;
	add.s32 	%r9, %r33, %r32;
	add.s32 	%r8, %r9, %r30;
	neg.s32 	%r42, %r29;
	mad.lo.s32 	%r34, %r40, %r24, %r38;
	add.s32 	%r41, %r34, %r4;
	shl.b32 	%r12, %r24, 4;
	mad.lo.s32 	%r39, %r24, %r2, %r38;
	cvta.to.global.u64 	%rd1, %rd3;
	cvta.to.global.u64 	%rd2, %rd4;
	mov.f32 	%f62, 0f00000000;
$L__BB0_2:
	max.u32 	%r35, %r2, %r38;
	setp.ge.u32 	%p2, %r35, %r24;
	mov.f32 	%f60, 0f00000000;
	@%p2 bra 	$L__BB0_4;
	mul.wide.u32 	%rd6, %r39, 4;
	add.s64 	%rd7, %rd1, %rd6;
	ld.global.f32 	%f60, [%rd7];
$L__BB0_4:
	setp.ge.s32 	%p3, %r5, %r24;
	st.shared.f32 	[%r7], %f60;
	setp.ge.u32 	%p4, %r40, %r24;
	mov.f32 	%f61, 0f00000000;
	or.pred  	%p5, %p3, %p4;
	@%p5 bra 	$L__BB0_6;
	mul.wide.u32 	%rd8, %r41, 4;
	add.s64 	%rd9, %rd2, %rd8;
	ld.global.f32 	%f61, [%rd9];
$L__BB0_6:
	st.shared.f32 	[%r8], %f61;
	bar.sync 	0;
	ld.shared.f32 	%f12, [%r6];
	ld.shared.f32 	%f13, [%r9];
	fma.rn.f32 	%f14, %f12, %f13, %f62;
	ld.shared.f32 	%f15, [%r6+4];
	ld.shared.f32 	%f16, [%r9+64];
	fma.rn.f32 	%f17, %f15, %f16, %f14;
	ld.shared.f32 	%f18, [%r6+8];
	ld.shared.f32 	%f19, [%r9+128];
	fma.rn.f32 	%f20, %f18, %f19, %f17;
	ld.shared.f32 	%f21, [%r6+12];
	ld.shared.f32 	%f22, [%r9+192];
	fma.rn.f32 	%f23, %f21, %f22, %f20;
	ld.shared.f32 	%f24, [%r6+16];
	ld.shared.f32 	%f25, [%r9+256];
	fma.rn.f32 	%f26, %f24, %f25, %f23;
	ld.shared.f32 	%f27, [%r6+20];
	ld.shared.f32 	%f28, [%r9+320];
	fma.rn.f32 	%f29, %f27, %f28, %f26;
	ld.shared.f32 	%f30, [%r6+24];
	ld.shared.f32 	%f31, [%r9+384];
	fma.rn.f32 	%f32, %f30, %f31, %f29;
	ld.shared.f32 	%f33, [%r6+28];
	ld.shared.f32 	%f34, [%r9+448];
	fma.rn.f32 	%f35, %f33, %f34, %f32;
	ld.shared.f32 	%f36, [%r6+32];
	ld.shared.f32 	%f37, [%r9+512];
	fma.rn.f32 	%f38, %f36, %f37, %f35;
	ld.shared.f32 	%f39, [%r6+36];
	ld.shared.f32 	%f40, [%r9+576];
	fma.rn.f32 	%f41, %f39, %f40, %f38;
	ld.shared.f32 	%f42, [%r6+40];
	ld.shared.f32 	%f43, [%r9+640];
	fma.rn.f32 	%f44, %f42, %f43, %f41;
	ld.shared.f32 	%f45, [%r6+44];
	ld.shared.f32 	%f46, [%r9+704];
	fma.rn.f32 	%f47, %f45, %f46, %f44;
	ld.shared.f32 	%f48, [%r6+48];
	ld.shared.f32 	%f49, [%r9+768];
	fma.rn.f32 	%f50, %f48, %f49, %f47;
	ld.shared.f32 	%f51, [%r6+52];
	ld.shared.f32 	%f52, [%r9+832];
	fma.rn.f32 	%f53, %f51, %f52, %f50;
	ld.shared.f32 	%f54, [%r6+56];
	ld.shared.f32 	%f55, [%r9+896];
	fma.rn.f32 	%f56, %f54, %f55, %f53;
	ld.shared.f32 	%f57, [%r6+60];
	ld.shared.f32 	%f58, [%r9+960];
	fma.rn.f32 	%f62, %f57, %f58, %f56;
	bar.sync 	0;
	add.s32 	%r42, %r42, 1;
	setp.ne.s32 	%p6, %r42, 0;
	add.s32 	%r41, %r41, %r12;
	add.s32 	%r40, %r40, 16;
	add.s32 	%r39, %r39, 16;
	add.s32 	%r38, %r38, 16;
	@%p6 bra 	$L__BB0_2;
$L__BB0_7:
	max.s32 	%r36, %r2, %r5;
	setp.ge.s32 	%p7, %r36, %r24;
	@%p7 bra 	$L__BB0_9;
	mad.lo.s32 	%r37, %r24, %r2, %r5;
	cvta.to.global.u64 	%rd10, %rd5;
	mul.wide.s32 	%rd11, %r37, 4;
	add.s64 	%rd12, %rd10, %rd11;
	st.global.f32 	[%rd12], %f62;
$L__BB0_9:
	ret;

}


// ===== COMPILED SASS (sm_100) =====

	.target	sm_100

	.elftype	@"ET_EXEC"


//--------------------- .note.nv.tkinfo           --------------------------
	.section	.note.nv.tkinfo,"",@"SHT_NOTE"
	.sectionflags	@"SHF_NOTE_NV_TKINFO"
	.tkinfo
        /*0018*/ 	.word	0x00000002
        /*0030*/ 	.string	""
        /*0030*/ 	.string	"ptxas"
        /*0030*/ 	.string	"Cuda compilation tools, release 13.0, V13.0.88"
        /*0030*/ 	.string	"Build cuda_13.0.r13.0/compiler.36424714_0"
        /*0030*/ 	.string	"-arch sm_100 -m 64 "



//--------------------- .note.nv.cuinfo           --------------------------
	.section	.note.nv.cuinfo,"",@"SHT_NOTE"
	.sectionflags	@"SHF_NOTE_NV_CUINFO"
        /*0018*/ 	.short	0x0002
        /*001a*/ 	.short	0x0064
        /*001c*/ 	.short	0x0082
	.zero		2


//--------------------- .nv.info                  --------------------------
	.section	.nv.info,"",@"SHT_CUDA_INFO"
	.align	4


	//----- nvinfo : EIATTR_REGCOUNT
	.align		4
        /*0000*/ 	.byte	0x04, 0x2f
        /*0002*/ 	.short	(.L_1 - .L_0)
	.align		4
.L_0:
        /*0004*/ 	.word	index@(_Z17MatrixMultiSharedPfS_S_i)
        /*0008*/ 	.word	0x00000020


	//----- nvinfo : EIATTR_FRAME_SIZE
	.align		4
.L_1:
        /*000c*/ 	.byte	0x04, 0x11
        /*000e*/ 	.short	(.L_3 - .L_2)
	.align		4
.L_2:
        /*0010*/ 	.word	index@(_Z17MatrixMultiSharedPfS_S_i)
        /*0014*/ 	.word	0x00000000


	//----- nvinfo : EIATTR_MIN_STACK_SIZE
	.align		4
.L_3:
        /*0018*/ 	.byte	0x04, 0x12
        /*001a*/ 	.short	(.L_5 - .L_4)
	.align		4
.L_4:
        /*001c*/ 	.word	index@(_Z17MatrixMultiSharedPfS_S_i)
        /*0020*/ 	.word	0x00000000
.L_5:


//--------------------- .nv.compat                --------------------------
	.section	.nv.compat,"",@"SHT_CUDA_COMPAT_INFO"
	.align	4
        /*0000*/ 	.byte	0x02, 0x09, 0x00, 0x00, 0x02, 0x02, 0x01, 0x00, 0x02, 0x05, 0x05, 0x00, 0x03, 0x07, 0x01, 0x01
        /*0010*/ 	.byte	0x02, 0x03, 0x00, 0x00, 0x02, 0x06, 0x01, 0x00, 0x04, 0x0b, 0x08, 0x00, 0x09, 0x00, 0x00, 0x00
        /*0020*/ 	.byte	0x00, 0x00, 0x00, 0x00


//--------------------- .nv.info._Z17MatrixMultiSharedPfS_S_i --------------------------
	.section	.nv.info._Z17MatrixMultiSharedPfS_S_i,"",@"SHT_CUDA_INFO"
	.sectionflags	@""
	.align	4


	//----- nvinfo : EIATTR_CUDA_API_VERSION
	.align		4
        /*0000*/ 	.byte	0x04, 0x37
        /*0002*/ 	.short	(.L_7 - .L_6)
.L_6:
        /*0004*/ 	.word	0x00000082


	//----- nvinfo : EIATTR_KPARAM_INFO
	.align		4
.L_7:
        /*0008*/ 	.byte	0x04, 0x17
        /*000a*/ 	.short	(.L_9 - .L_8)
.L_8:
        /*000c*/ 	.word	0x00000000
        /*0010*/ 	.short	0x0003
        /*0012*/ 	.short	0x0018
        /*0014*/ 	.byte	0x00, 0xf0, 0x11, 0x00


	//----- nvinfo : EIATTR_KPARAM_INFO
	.align		4
.L_9:
        /*0018*/ 	.byte	0x04, 0x17
        /*001a*/ 	.short	(.L_11 - .L_10)
.L_10:
        /*001c*/ 	.word	0x00000000
        /*0020*/ 	.short	0x0002
        /*0022*/ 	.short	0x0010
        /*0024*/ 	.byte	0x00, 0xf5, 0x21, 0x00


	//----- nvinfo : EIATTR_KPARAM_INFO
	.align		4
.L_11:
        /*0028*/ 	.byte	0x04, 0x17
        /*002a*/ 	.short	(.L_13 - .L_12)
.L_12:
        /*002c*/ 	.word	0x00000000
        /*0030*/ 	.short	0x0001
        /*0032*/ 	.short	0x0008
        /*0034*/ 	.byte	0x00, 0xf5, 0x21, 0x00


	//----- nvinfo : EIATTR_KPARAM_INFO
	.align		4
.L_13:
        /*0038*/ 	.byte	0x04, 0x17
        /*003a*/ 	.short	(.L_15 - .L_14)
.L_14:
        /*003c*/ 	.word	0x00000000
        /*0040*/ 	.short	0x0000
        /*0042*/ 	.short	0x0000
        /*0044*/ 	.byte	0x00, 0xf5, 0x21, 0x00


	//----- nvinfo : EIATTR_SPARSE_MMA_MASK
	.align		4
.L_15:
        /*0048*/ 	.byte	0x03, 0x50
        /*004a*/ 	.short	0x0000


	//----- nvinfo : EIATTR_MAXREG_COUNT
	.align		4
        /*004c*/ 	.byte	0x03, 0x1b
        /*004e*/ 	.short	0x00ff


	//----- nvinfo : EIATTR_NUM_BARRIERS
	.align		4
        /*0050*/ 	.byte	0x02, 0x4c
        /*0052*/ 	.byte	0x01
	.zero		1


	//----- nvinfo : EIATTR_MERCURY_ISA_VERSION
	.align		4
        /*0054*/ 	.byte	0x03, 0x5f
        /*0056*/ 	.short	0x0101


	//----- nvinfo : EIATTR_VRC_CTA_INIT_COUNT
	.align		4
        /*0058*/ 	.byte	0x02, 0x4a
	.zero		1
	.zero		1


	//----- nvinfo : EIATTR_EXIT_INSTR_OFFSETS
	.align		4
        /*005c*/ 	.byte	0x04, 0x1c
        /*005e*/ 	.short	(.L_17 - .L_16)


	//   ....[0]....
.L_16:
        /*0060*/ 	.word	0x000005c0


	//   ....[1]....
        /*0064*/ 	.word	0x00000610


	//----- nvinfo : EIATTR_CBANK_PARAM_SIZE
	.align		4
.L_17:
        /*0068*/ 	.byte	0x03, 0x19
        /*006a*/ 	.short	0x001c


	//----- nvinfo : EIATTR_PARAM_CBANK
	.align		4
        /*006c*/ 	.byte	0x04, 0x0a
        /*006e*/ 	.short	(.L_19 - .L_18)
	.align		4
.L_18:
        /*0070*/ 	.word	index@(.nv.constant0._Z17MatrixMultiSharedPfS_S_i)
        /*0074*/ 	.short	0x0380
        /*0076*/ 	.short	0x001c


	//----- nvinfo : EIATTR_SW_WAR
	.align		4
.L_19:
        /*0078*/ 	.byte	0x04, 0x36
        /*007a*/ 	.short	(.L_21 - .L_20)
.L_20:
        /*007c*/ 	.word	0x00000008
.L_21:


//--------------------- .nv.callgraph             --------------------------
	.section	.nv.callgraph,"",@"SHT_CUDA_CALLGRAPH"
	.align	4
	.sectionentsize	8
	.align		4
        /*0000*/ 	.word	0x00000000
	.align		4
        /*0004*/ 	.word	0xffffffff
	.align		4
        /*0008*/ 	.word	0x00000000
	.align		4
        /*000c*/ 	.word	0xfffffffe
	.align		4
        /*0010*/ 	.word	0x00000000
	.align		4
        /*0014*/ 	.word	0xfffffffd
	.align		4
        /*0018*/ 	.word	0x00000000
	.align		4
        /*001c*/ 	.word	0xfffffffc


//--------------------- .text._Z17MatrixMultiSharedPfS_S_i --------------------------
	.section	.text._Z17MatrixMultiSharedPfS_S_i,"ax",@progbits
	.align	128
        .global         _Z17MatrixMultiSharedPfS_S_i
        .type           _Z17MatrixMultiSharedPfS_S_i,@function
        .size           _Z17MatrixMultiSharedPfS_S_i,(.L_x_3 - _Z17MatrixMultiSharedPfS_S_i)
        .other          _Z17MatrixMultiSharedPfS_S_i,@"STO_CUDA_ENTRY STV_DEFAULT"
_Z17MatrixMultiSharedPfS_S_i:
.text._Z17MatrixMultiSharedPfS_S_i:
[----:B------:R-:W-:Y:S01]  /*0000*/  LDC R1, c[0x0][0x37c] ;  /* 0x0000df00ff017b82 */ /* 0x000fe20000000800 */
[----:B------:R-:W0:Y:S01]  /*0010*/  LDCU UR4, c[0x0][0x398] ;  /* 0x00007300ff0477ac */ /* 0x000e220008000800 */
[----:B------:R-:W1:Y:S01]  /*0020*/  S2R R7, SR_TID.Y ;  /* 0x0000000000077919 */ /* 0x000e620000002200 */
[----:B------:R-:W-:Y:S01]  /*0030*/  HFMA2 R23, -RZ, RZ, 0, 0 ;  /* 0x00000000ff177431 */ /* 0x000fe200000001ff */
[----:B------:R-:W2:Y:S01]  /*0040*/  LDCU.64 UR8, c[0x0][0x358] ;  /* 0x00006b00ff0877ac */ /* 0x000ea20008000a00 */
[----:B------:R-:W1:Y:S01]  /*0050*/  S2R R2, SR_CTAID.Y ;  /* 0x0000000000027919 */ /* 0x000e620000002600 */
[----:B------:R-:W3:Y:S01]  /*0060*/  S2R R3, SR_TID.X ;  /* 0x0000000000037919 */ /* 0x000ee20000002100 */
[----:B------:R-:W3:Y:S01]  /*0070*/  S2R R8, SR_CTAID.X ;  /* 0x0000000000087919 */ /* 0x000ee20000002500 */
[----:B0-----:R-:W-:-:S04]  /*0080*/  MOV R0, UR4 ;  /* 0x0000000400007c02 */ /* 0x001fc80008000f00 */
[----:B------:R-:W-:Y:S02]  /*0090*/  ISETP.GE.AND P0, PT, R0, 0x1, PT ;  /* 0x000000010000780c */ /* 0x000fe40003f06270 */
[----:B-1----:R-:W-:Y:S02]  /*00a0*/  LEA R2, R2, R7, 0x4 ;  /* 0x0000000702027211 */ /* 0x002fe400078e20ff */
[----:B---3--:R-:W-:-:S09]  /*00b0*/  LEA R5, R8, R3, 0x4 ;  /* 0x0000000308057211 */ /* 0x008fd200078e20ff */
[----:B--2---:R-:W-:Y:S05]  /*00c0*/  @!P0 BRA `(.L_x_0) ;  /* 0x0000000400348947 */ /* 0x004fea0003800000 */
[----:B------:R-:W0:Y:S01]  /*00d0*/  S2UR UR6, SR_CgaCtaId ;  /* 0x00000000000679c3 */ /* 0x000e220000008800 */
[----:B------:R-:W-:Y:S01]  /*00e0*/  UMOV UR4, 0x400 ;  /* 0x0000040000047882 */ /* 0x000fe20000000000 */
[----:B------:R-:W-:Y:S01]  /*00f0*/  IADD3 R4, PT, PT, R0, 0xf, RZ ;  /* 0x0000000f00047810 */ /* 0x000fe20007ffe0ff */
[----:B------:R-:W-:Y:S01]  /*0100*/  UIADD3 UR5, UPT, UPT, UR4, 0x400, URZ ;  /* 0x0000040004057890 */ /* 0x000fe2000fffe0ff */
[-C--:B------:R-:W-:Y:S01]  /*0110*/  IMAD R17, R7, R0.reuse, R3 ;  /* 0x0000000007117224 */ /* 0x080fe200078e0203 */
[----:B------:R-:W-:Y:S02]  /*0120*/  MOV R23, RZ ;  /* 0x000000ff00177202 */ /* 0x000fe40000000f00 */
[----:B------:R-:W-:Y:S01]  /*0130*/  SHF.R.U32.HI R19, RZ, 0x4, R4 ;  /* 0x00000004ff137819 */ /* 0x000fe20000011604 */
[----:B------:R-:W1:Y:S01]  /*0140*/  LDC R6, c[0x0][0x398] ;  /* 0x0000e600ff067b82 */ /* 0x000e620000000800 */
[----:B------:R-:W-:Y:S02]  /*0150*/  IMAD R17, R8, 0x10, R17 ;  /* 0x0000001008117824 */ /* 0x000fe400078e0211 */
[----:B------:R-:W-:Y:S01]  /*0160*/  IMAD R4, R2, R0, R3 ;  /* 0x0000000002047224 */ /* 0x000fe200078e0203 */
[----:B------:R-:W-:Y:S01]  /*0170*/  IADD3 R19, PT, PT, -R19, RZ, RZ ;  /* 0x000000ff13137210 */ /* 0x000fe20007ffe1ff */
[----:B0-----:R-:W-:-:S02]  /*0180*/  ULEA UR5, UR6, UR5, 0x18 ;  /* 0x0000000506057291 */ /* 0x001fc4000f8ec0ff */
[----:B------:R-:W-:-:S04]  /*0190*/  ULEA UR4, UR6, UR4, 0x18 ;  /* 0x0000000406047291 */ /* 0x000fc8000f8ec0ff */
[----:B------:R-:W-:Y:S02]  /*01a0*/  LEA R20, R3, UR5, 0x2 ;  /* 0x0000000503147c11 */ /* 0x000fe4000f8e10ff */
[----:B------:R-:W-:-:S03]  /*01b0*/  LEA R18, R7, UR4, 0x6 ;  /* 0x0000000407127c11 */ /* 0x000fc6000f8e30ff */
[----:B------:R-:W-:Y:S01]  /*01c0*/  IMAD R16, R7, 0x40, R20 ;  /* 0x0000004007107824 */ /* 0x000fe200078e0214 */
[----:B------:R-:W-:-:S07]  /*01d0*/  LEA R21, R3, R18, 0x2 ;  /* 0x0000001203157211 */ /* 0x000fce00078e10ff */
.L_x_1:
[----:B-1----:R-:W-:Y:S01]  /*01e0*/  MOV R0, R6 ;  /* 0x0000000600007202 */ /* 0x002fe20000000f00 */
[----:B------:R-:W-:Y:S01]  /*01f0*/  HFMA2 R22, -RZ, RZ, 0, 0 ;  /* 0x00000000ff167431 */ /* 0x000fe200000001ff */
[----:B------:R-:W-:Y:S02]  /*0200*/  VIMNMX.U32 R9, PT, PT, R2, R3, !PT ;  /* 0x0000000302097248 */ /* 0x000fe40007fe0000 */
[-C--:B------:R-:W-:Y:S02]  /*0210*/  ISETP.GE.U32.AND P0, PT, R7, R0.reuse, PT ;  /* 0x000000000700720c */ /* 0x080fe40003f06070 */
[-C--:B------:R-:W-:Y:S02]  /*0220*/  ISETP.GE.U32.AND P1, PT, R9, R0.reuse, PT ;  /* 0x000000000900720c */ /* 0x080fe40003f26070 */
[----:B------:R-:W-:Y:S02]  /*0230*/  ISETP.GE.OR P0, PT, R5, R0, P0 ;  /* 0x000000000500720c */ /* 0x000fe40000706670 */
[----:B------:R-:W-:-:S09]  /*0240*/  MOV R27, RZ ;  /* 0x000000ff001b7202 */ /* 0x000fd20000000f00 */
[----:B------:R-:W0:Y:S08]  /*0250*/  @!P1 LDC.64 R10, c[0x0][0x380] ;  /* 0x0000e000ff0a9b82 */ /* 0x000e300000000a00 */
[----:B------:R-:W1:Y:S01]  /*0260*/  @!P0 LDC.64 R8, c[0x0][0x388] ;  /* 0x0000e200ff088b82 */ /* 0x000e620000000a00 */
[----:B0-----:R-:W-:-:S05]  /*0270*/  @!P1 IMAD.WIDE.U32 R10, R4, 0x4, R10 ;  /* 0x00000004040a9825 */ /* 0x001fca00078e000a */
[----:B------:R-:W2:Y:S01]  /*0280*/  @!P1 LDG.E R22, desc[UR8][R10.64] ;  /* 0x000000080a169981 */ /* 0x000ea2000c1e1900 */
[----:B-1----:R-:W-:-:S05]  /*0290*/  @!P0 IMAD.WIDE.U32 R8, R17, 0x4, R8 ;  /* 0x0000000411088825 */ /* 0x002fca00078e0008 */
[----:B------:R-:W3:Y:S01]  /*02a0*/  @!P0 LDG.E R27, desc[UR8][R8.64] ;  /* 0x00000008081b8981 */ /* 0x000ee2000c1e1900 */
[----:B------:R-:W-:-:S05]  /*02b0*/  VIADD R19, R19, 0x1 ;  /* 0x0000000113137836 */ /* 0x000fca0000000000 */
[----:B------:R-:W-:Y:S02]  /*02c0*/  ISETP.NE.AND P0, PT, R19, RZ, PT ;  /* 0x000000ff1300720c */ /* 0x000fe40003f05270 */
[----:B------:R-:W-:Y:S02]  /*02d0*/  IADD3 R3, PT, PT, R3, 0x10, RZ ;  /* 0x0000001003037810 */ /* 0x000fe40007ffe0ff */
[----:B------:R-:W-:Y:S02]  /*02e0*/  IADD3 R7, PT, PT, R7, 0x10, RZ ;  /* 0x0000001007077810 */ /* 0x000fe40007ffe0ff */
[----:B------:R-:W-:Y:S02]  /*02f0*/  IADD3 R4, PT, PT, R4, 0x10, RZ ;  /* 0x0000001004047810 */ /* 0x000fe40007ffe0ff */
[----:B------:R-:W-:Y:S01]  /*0300*/  LEA R17, R0, R17, 0x4 ;  /* 0x0000001100117211 */ /* 0x000fe200078e20ff */
[----:B--2---:R-:W-:Y:S04]  /*0310*/  STS [R21], R22 ;  /* 0x0000001615007388 */ /* 0x004fe80000000800 */
[----:B---3--:R-:W-:Y:S01]  /*0320*/  STS [R16], R27 ;  /* 0x0000001b10007388 */ /* 0x008fe20000000800 */
[----:B------:R-:W-:Y:S06]  /*0330*/  BAR.SYNC.DEFER_BLOCKING 0x0 ;  /* 0x0000000000007b1d */ /* 0x000fec0000010000 */
[----:B------:R-:W-:Y:S04]  /*0340*/  LDS R26, [R20] ;  /* 0x00000000141a7984 */ /* 0x000fe80000000800 */
[----:B------:R-:W0:Y:S04]  /*0350*/  LDS.128 R12, [R18] ;  /* 0x00000000120c7984 */ /* 0x000e280000000c00 */
[----:B------:R-:W1:Y:S04]  /*0360*/  LDS R29, [R20+0x40] ;  /* 0x00004000141d7984 */ /* 0x000e680000000800 */
[----:B------:R-:W2:Y:S04]  /*0370*/  LDS R25, [R20+0x80] ;  /* 0x0000800014197984 */ /* 0x000ea80000000800 */
[----:B------:R-:W3:Y:S04]  /*0380*/  LDS R24, [R20+0xc0] ;  /* 0x0000c00014187984 */ /* 0x000ee80000000800 */
[----:B------:R-:W-:Y:S04]  /*0390*/  LDS.128 R8, [R18+0x10] ;  /* 0x0000100012087984 */ /* 0x000fe80000000c00 */
[----:B------:R-:W-:Y:S04]  /*03a0*/  LDS R22, [R20+0x140] ;  /* 0x0001400014167984 */ /* 0x000fe80000000800 */
[----:B------:R-:W-:Y:S01]  /*03b0*/  LDS R27, [R20+0x200] ;  /* 0x00020000141b7984 */ /* 0x000fe20000000800 */
[----:B0-----:R-:W-:-:S03]  /*03c0*/  FFMA R12, R12, R26, R23 ;  /* 0x0000001a0c0c7223 */ /* 0x001fc60000000017 */
[----:B------:R-:W0:Y:S01]  /*03d0*/  LDS R23, [R20+0x100] ;  /* 0x0001000014177984 */ /* 0x000e220000000800 */
[----:B-1----:R-:W-:-:S03]  /*03e0*/  FFMA R12, R29, R13, R12 ;  /* 0x0000000d1d0c7223 */ /* 0x002fc6000000000c */
[----:B------:R-:W-:Y:S01]  /*03f0*/  LDS R26, [R20+0x1c0] ;  /* 0x0001c000141a7984 */ /* 0x000fe20000000800 */
[----:B--2---:R-:W-:-:S03]  /*0400*/  FFMA R13, R25, R14, R12 ;  /* 0x0000000e190d7223 */ /* 0x004fc6000000000c */
[----:B------:R-:W1:Y:S01]  /*0410*/  LDS R25, [R20+0x180] ;  /* 0x0001800014197984 */ /* 0x000e620000000800 */
[----:B---3--:R-:W-:-:S03]  /*0420*/  FFMA R13, R24, R15, R13 ;  /* 0x0000000f180d7223 */ /* 0x008fc6000000000d */
[----:B------:R-:W-:Y:S01]  /*0430*/  LDS R24, [R20+0x240] ;  /* 0x0002400014187984 */ /* 0x000fe20000000800 */
[----:B0-----:R-:W-:-:S03]  /*0440*/  FFMA R23, R8, R23, R13 ;  /* 0x0000001708177223 */ /* 0x001fc6000000000d */
[----:B------:R-:W0:Y:S01]  /*0450*/  LDS.128 R12, [R18+0x20] ;  /* 0x00002000120c7984 */ /* 0x000e220000000c00 */
[----:B------:R-:W-:-:S03]  /*0460*/  FFMA R22, R22, R9, R23 ;  /* 0x0000000916167223 */ /* 0x000fc60000000017 */
[----:B------:R-:W2:Y:S01]  /*0470*/  LDS R23, [R20+0x280] ;  /* 0x0002800014177984 */ /* 0x000ea20000000800 */
[----:B-1----:R-:W-:-:S03]  /*0480*/  FFMA R25, R25, R10, R22 ;  /* 0x0000000a19197223 */ /* 0x002fc60000000016 */
[----:B------:R-:W1:Y:S01]  /*0490*/  LDS R22, [R20+0x2c0] ;  /* 0x0002c00014167984 */ /* 0x000e620000000800 */
[----:B------:R-:W-:-:S03]  /*04a0*/  FFMA R11, R26, R11, R25 ;  /* 0x0000000b1a0b7223 */ /* 0x000fc60000000019 */
[----:B------:R-:W-:Y:S01]  /*04b0*/  LDS R25, [R20+0x300] ;  /* 0x0003000014197984 */ /* 0x000fe20000000800 */
[----:B0-----:R-:W-:-:S03]  /*04c0*/  FFMA R27, R12, R27, R11 ;  /* 0x0000001b0c1b7223 */ /* 0x001fc6000000000b */
[----:B------:R-:W0:Y:S01]  /*04d0*/  LDS.128 R8, [R18+0x30] ;  /* 0x0000300012087984 */ /* 0x000e220000000c00 */
[----:B------:R-:W-:-:S03]  /*04e0*/  FFMA R24, R24, R13, R27 ;  /* 0x0000000d18187223 */ /* 0x000fc6000000001b */
[----:B------:R-:W3:Y:S04]  /*04f0*/  LDS R27, [R20+0x340] ;  /* 0x00034000141b7984 */ /* 0x000ee80000000800 */
[----:B------:R-:W4:Y:S04]  /*0500*/  LDS R13, [R20+0x380] ;  /* 0x00038000140d7984 */ /* 0x000f280000000800 */
[----:B------:R-:W5:Y:S01]  /*0510*/  LDS R12, [R20+0x3c0] ;  /* 0x0003c000140c7984 */ /* 0x000f620000000800 */
[----:B--2---:R-:W-:-:S04]  /*0520*/  FFMA R23, R23, R14, R24 ;  /* 0x0000000e17177223 */ /* 0x004fc80000000018 */
[----:B-1----:R-:W-:-:S04]  /*0530*/  FFMA R15, R22, R15, R23 ;  /* 0x0000000f160f7223 */ /* 0x002fc80000000017 */
[----:B0-----:R-:W-:-:S04]  /*0540*/  FFMA R8, R8, R25, R15 ;  /* 0x0000001908087223 */ /* 0x001fc8000000000f */
[----:B---3--:R-:W-:-:S04]  /*0550*/  FFMA R8, R27, R9, R8 ;  /* 0x000000091b087223 */ /* 0x008fc80000000008 */
[----:B----4-:R-:W-:-:S04]  /*0560*/  FFMA R13, R13, R10, R8 ;  /* 0x0000000a0d0d7223 */ /* 0x010fc80000000008 */
[----:B-----5:R-:W-:Y:S01]  /*0570*/  FFMA R23, R12, R11, R13 ;  /* 0x0000000b0c177223 */ /* 0x020fe2000000000d */
[----:B------:R-:W-:Y:S06]  /*0580*/  BAR.SYNC.DEFER_BLOCKING 0x0 ;  /* 0x0000000000007b1d */ /* 0x000fec0000010000 */
[----:B------:R-:W-:Y:S05]  /*0590*/  @P0 BRA `(.L_x_1) ;  /* 0xfffffffc00100947 */ /* 0x000fea000383ffff */
.L_x_0:
[----:B------:R-:W-:-:S04]  /*05a0*/  VIMNMX R3, PT, PT, R2, R5, !PT ;  /* 0x0000000502037248 */ /* 0x000fc80007fe0100 */
[----:B------:R-:W-:-:S13]  /*05b0*/  ISETP.GE.AND P0, PT, R3, R0, PT ;  /* 0x000000000300720c */ /* 0x000fda0003f06270 */
[----:B------:R-:W-:Y:S05]  /*05c0*/  @P0 EXIT ;  /* 0x000000000000094d */ /* 0x000fea0003800000 */
[----:B------:R-:W0:Y:S01]  /*05d0*/  LDC.64 R6, c[0x0][0x390] ;  /* 0x0000e400ff067b82 */ /* 0x000e220000000a00 */
[----:B------:R-:W-:-:S04]  /*05e0*/  IMAD R3, R2, R0, R5 ;  /* 0x0000000002037224 */ /* 0x000fc800078e0205 */
[----:B0-----:R-:W-:-:S05]  /*05f0*/  IMAD.WIDE R2, R3, 0x4, R6 ;  /* 0x0000000403027825 */ /* 0x001fca00078e0206 */
[----:B------:R-:W-:Y:S01]  /*0600*/  STG.E desc[UR8][R2.64], R23 ;  /* 0x0000001702007986 */ /* 0x000fe2000c101908 */
[----:B------:R-:W-:Y:S05]  /*0610*/  EXIT ;  /* 0x000000000000794d */ /* 0x000fea0003800000 */
.L_x_2:
[----:B------:R-:W-:-:S00]  /*0620*/  BRA `(.L_x_2) ;  /* 0xfffffffc00fc7947 */ /* 0x000fc0000383ffff */
[----:B------:R-:W-:-:S00]  /*0630*/  NOP ;  /* 0x0000000000007918 */ /* 0x000fc00000000000 */
        /* <DEDUP_REMOVED lines=12> */
.L_x_3:


//--------------------- .nv.shared._Z17MatrixMultiSharedPfS_S_i --------------------------
	.section	.nv.shared._Z17MatrixMultiSharedPfS_S_i,"aw",@nobits
	.sectionflags	@""
	.align	4
.nv.shared._Z17MatrixMultiSharedPfS_S_i:
	.zero		3072


//--------------------- .nv.shared.reserved.0     --------------------------
	.section	.nv.shared.reserved.0,"aw",@nobits
	.weak		__nv_reservedSMEM_offset_0_alias
	.size		__nv_reservedSMEM_offset_0_alias, 0, 64
	.other		__nv_reservedSMEM_offset_0_alias,@"STO_CUDA_RESERVED_SHARED STV_DEFAULT"
__nv_reservedSMEM_offset_0_alias:
	.zero		0
	.zero		64


//--------------------- .nv.constant0._Z17MatrixMultiSharedPfS_S_i --------------------------
	.section	.nv.constant0._Z17MatrixMultiSharedPfS_S_i,"a",@progbits
	.sectionflags	@""
	.align	4
.nv.constant0._Z17MatrixMultiSharedPfS_S_i:
	.zero		924


//--------------------- SYMBOLS --------------------------

	.type		.nv.reservedSmem.offset0,@object
	.size		.nv.reservedSmem.offset0,0x4
	.type		.nv.reservedSmem.cap,@object
	.size		.nv.reservedSmem.cap,0x4
